//
// Generated by NVIDIA NVVM Compiler
//
// Compiler Build ID: CL-36424714
// Cuda compilation tools, release 13.0, V13.0.88
// Based on NVVM 20.0.0
//

.version 9.0
.target sm_100
.address_size 64

	// .globl	_Z19count_collisions_cuP4int3Piii
.extern .shared .align 16 .b8 sdata[];

.visible .entry _Z19count_collisions_cuP4int3Piii(
	.param .u64 .ptr .align 1 _Z19count_collisions_cuP4int3Piii_param_0,
	.param .u64 .ptr .align 1 _Z19count_collisions_cuP4int3Piii_param_1,
	.param .u32 _Z19count_collisions_cuP4int3Piii_param_2,
	.param .u32 _Z19count_collisions_cuP4int3Piii_param_3
)
{
	.reg .pred 	%p<10>;
	.reg .b32 	%r<43>;
	.reg .b64 	%rd<11>;

	ld.param.u64 	%rd4, [_Z19count_collisions_cuP4int3Piii_param_0];
	ld.param.u64 	%rd3, [_Z19count_collisions_cuP4int3Piii_param_1];
	ld.param.u32 	%r11, [_Z19count_collisions_cuP4int3Piii_param_3];
	cvta.to.global.u64 	%rd5, %rd4;
	mov.u32 	%r1, %tid.x;
	mov.u32 	%r2, %ctaid.x;
	mov.u32 	%r42, %ntid.x;
	mad.lo.s32 	%r4, %r2, %r42, %r1;
	mad.lo.s32 	%r13, %r4, %r11, %r4;
	mul.lo.s32 	%r5, %r11, %r11;
	rem.s32 	%r14, %r13, %r5;
	div.s32 	%r15, %r14, %r11;
	mul.lo.s32 	%r16, %r15, %r11;
	sub.s32 	%r17, %r14, %r16;
	min.s32 	%r18, %r15, %r17;
	max.s32 	%r19, %r15, %r17;
	mul.wide.s32 	%rd6, %r18, 12;
	add.s64 	%rd1, %rd5, %rd6;
	ld.global.u32 	%r20, [%rd1];
	ld.global.u32 	%r21, [%rd1+4];
	mul.wide.s32 	%rd7, %r19, 12;
	add.s64 	%rd2, %rd5, %rd7;
	ld.global.u32 	%r23, [%rd2+12];
	ld.global.u32 	%r24, [%rd2+16];
	setp.ne.s32 	%p1, %r20, %r23;
	setp.ne.s32 	%p2, %r21, %r24;
	mov.b32 	%r41, 0;
	or.pred  	%p3, %p1, %p2;
	@%p3 bra 	$L__BB0_2;
	ld.global.u32 	%r26, [%rd2+20];
	ld.global.u32 	%r27, [%rd1+8];
	setp.eq.s32 	%p4, %r27, %r26;
	selp.u32 	%r41, 1, 0, %p4;
$L__BB0_2:
	add.s32 	%r28, %r5, %r11;
	shr.u32 	%r29, %r28, 31;
	add.s32 	%r30, %r28, %r29;
	shr.s32 	%r31, %r30, 1;
	setp.lt.s32 	%p5, %r4, %r31;
	selp.b32 	%r32, %r41, 0, %p5;
	shl.b32 	%r33, %r1, 2;
	mov.u32 	%r34, sdata;
	add.s32 	%r8, %r34, %r33;
	st.shared.u32 	[%r8], %r32;
	bar.sync 	0;
	setp.lt.u32 	%p6, %r42, 2;
	@%p6 bra 	$L__BB0_6;
$L__BB0_3:
	shr.u32 	%r10, %r42, 1;
	setp.ge.u32 	%p7, %r1, %r10;
	@%p7 bra 	$L__BB0_5;
	shl.b32 	%r35, %r10, 2;
	add.s32 	%r36, %r8, %r35;
	ld.shared.u32 	%r37, [%r36];
	ld.shared.u32 	%r38, [%r8];
	add.s32 	%r39, %r38, %r37;
	st.shared.u32 	[%r8], %r39;
$L__BB0_5:
	bar.sync 	0;
	setp.gt.u32 	%p8, %r42, 3;
	mov.u32 	%r42, %r10;
	@%p8 bra 	$L__BB0_3;
$L__BB0_6:
	setp.ne.s32 	%p9, %r1, 0;
	@%p9 bra 	$L__BB0_8;
	ld.shared.u32 	%r40, [sdata];
	cvta.to.global.u64 	%rd8, %rd3;
	mul.wide.u32 	%rd9, %r2, 4;
	add.s64 	%rd10, %rd8, %rd9;
	st.global.u32 	[%rd10], %r40;
$L__BB0_8:
	ret;

}


// ===== COMPILED SASS (sm_100) =====

	.target	sm_100

	.elftype	@"ET_EXEC"


//--------------------- .note.nv.tkinfo           --------------------------
	.section	.note.nv.tkinfo,"",@"SHT_NOTE"
	.sectionflags	@"SHF_NOTE_NV_TKINFO"
	.tkinfo
        /*0018*/ 	.word	0x00000002
        /*0030*/ 	.string	""
        /*0030*/ 	.string	"ptxas"
        /*0030*/ 	.string	"Cuda compilation tools, release 13.0, V13.0.88"
        /*0030*/ 	.string	"Build cuda_13.0.r13.0/compiler.36424714_0"
        /*0030*/ 	.string	"-arch sm_100 -m 64 "



//--------------------- .note.nv.cuinfo           --------------------------
	.section	.note.nv.cuinfo,"",@"SHT_NOTE"
	.sectionflags	@"SHF_NOTE_NV_CUINFO"
        /*0018*/ 	.short	0x0002
        /*001a*/ 	.short	0x0064
        /*001c*/ 	.short	0x0082
	.zero		2


//--------------------- .nv.info                  --------------------------
	.section	.nv.info,"",@"SHT_CUDA_INFO"
	.align	4


	//----- nvinfo : EIATTR_REGCOUNT
	.align		4
        /*0000*/ 	.byte	0x04, 0x2f
        /*0002*/ 	.short	(.L_1 - .L_0)
	.align		4
.L_0:
        /*0004*/ 	.word	index@(_Z19count_collisions_cuP4int3Piii)
        /*0008*/ 	.word	0x00000012


	//----- nvinfo : EIATTR_FRAME_SIZE
	.align		4
.L_1:
        /*000c*/ 	.byte	0x04, 0x11
        /*000e*/ 	.short	(.L_3 - .L_2)
	.align		4
.L_2:
        /*0010*/ 	.word	index@(_Z19count_collisions_cuP4int3Piii)
        /*0014*/ 	.word	0x00000000


	//----- nvinfo : EIATTR_MIN_STACK_SIZE
	.align		4
.L_3:
        /*0018*/ 	.byte	0x04, 0x12
        /*001a*/ 	.short	(.L_5 - .L_4)
	.align		4
.L_4:
        /*001c*/ 	.word	index@(_Z19count_collisions_cuP4int3Piii)
        /*0020*/ 	.word	0x00000000
.L_5:


//--------------------- .nv.compat                --------------------------
	.section	.nv.compat,"",@"SHT_CUDA_COMPAT_INFO"
	.align	4
        /*0000*/ 	.byte	0x02, 0x09, 0x00, 0x00, 0x02, 0x02, 0x01, 0x00, 0x02, 0x05, 0x05, 0x00, 0x03, 0x07, 0x01, 0x01
        /*0010*/ 	.byte	0x02, 0x03, 0x00, 0x00, 0x02, 0x06, 0x01, 0x00, 0x04, 0x0b, 0x08, 0x00, 0x09, 0x00, 0x00, 0x00
        /*0020*/ 	.byte	0x00, 0x00, 0x00, 0x00


//--------------------- .nv.info._Z19count_collisions_cuP4int3Piii --------------------------
	.section	.nv.info._Z19count_collisions_cuP4int3Piii,"",@"SHT_CUDA_INFO"
	.sectionflags	@""
	.align	4


	//----- nvinfo : EIATTR_CUDA_API_VERSION
	.align		4
        /*0000*/ 	.byte	0x04, 0x37
        /*0002*/ 	.short	(.L_7 - .L_6)
.L_6:
        /*0004*/ 	.word	0x00000082


	//----- nvinfo : EIATTR_KPARAM_INFO
	.align		4
.L_7:
        /*0008*/ 	.byte	0x04, 0x17
        /*000a*/ 	.short	(.L_9 - .L_8)
.L_8:
        /*000c*/ 	.word	0x00000000
        /*0010*/ 	.short	0x0003
        /*0012*/ 	.short	0x0014
        /*0014*/ 	.byte	0x00, 0xf0, 0x11, 0x00


	//----- nvinfo : EIATTR_KPARAM_INFO
	.align		4
.L_9:
        /*0018*/ 	.byte	0x04, 0x17
        /*001a*/ 	.short	(.L_11 - .L_10)
.L_10:
        /*001c*/ 	.word	0x00000000
        /*0020*/ 	.short	0x0002
        /*0022*/ 	.short	0x0010
        /*0024*/ 	.byte	0x00, 0xf0, 0x11, 0x00


	//----- nvinfo : EIATTR_KPARAM_INFO
	.align		4
.L_11:
        /*0028*/ 	.byte	0x04, 0x17
        /*002a*/ 	.short	(.L_13 - .L_12)
.L_12:
        /*002c*/ 	.word	0x00000000
        /*0030*/ 	.short	0x0001
        /*0032*/ 	.short	0x0008
        /*0034*/ 	.byte	0x00, 0xf5, 0x21, 0x00


	//----- nvinfo : EIATTR_KPARAM_INFO
	.align		4
.L_13:
        /*0038*/ 	.byte	0x04, 0x17
        /*003a*/ 	.short	(.L_15 - .L_14)
.L_14:
        /*003c*/ 	.word	0x00000000
        /*0040*/ 	.short	0x0000
        /*0042*/ 	.short	0x0000
        /*0044*/ 	.byte	0x00, 0xf5, 0x21, 0x00


	//----- nvinfo : EIATTR_SPARSE_MMA_MASK
	.align		4
.L_15:
        /*0048*/ 	.byte	0x03, 0x50
        /*004a*/ 	.short	0x0000


	//----- nvinfo : EIATTR_MAXREG_COUNT
	.align		4
        /*004c*/ 	.byte	0x03, 0x1b
        /*004e*/ 	.short	0x00ff


	//----- nvinfo : EIATTR_NUM_BARRIERS
	.align		4
        /*0050*/ 	.byte	0x02, 0x4c
        /*0052*/ 	.byte	0x01
	.zero		1


	//----- nvinfo : EIATTR_MERCURY_ISA_VERSION
	.align		4
        /*0054*/ 	.byte	0x03, 0x5f
        /*0056*/ 	.short	0x0101


	//----- nvinfo : EIATTR_VRC_CTA_INIT_COUNT
	.align		4
        /*0058*/ 	.byte	0x02, 0x4a
	.zero		1
	.zero		1


	//----- nvinfo : EIATTR_EXIT_INSTR_OFFSETS
	.align		4
        /*005c*/ 	.byte	0x04, 0x1c
        /*005e*/ 	.short	(.L_17 - .L_16)


	//   ....[0]....
.L_16:
        /*0060*/ 	.word	0x00000660


	//   ....[1]....
        /*0064*/ 	.word	0x000006e0


	//----- nvinfo : EIATTR_CBANK_PARAM_SIZE
	.align		4
.L_17:
        /*0068*/ 	.byte	0x03, 0x19
        /*006a*/ 	.short	0x0018


	//----- nvinfo : EIATTR_PARAM_CBANK
	.align		4
        /*006c*/ 	.byte	0x04, 0x0a
        /*006e*/ 	.short	(.L_19 - .L_18)
	.align		4
.L_18:
        /*0070*/ 	.word	index@(.nv.constant0._Z19count_collisions_cuP4int3Piii)
        /*0074*/ 	.short	0x0380
        /*0076*/ 	.short	0x0018


	//----- nvinfo : EIATTR_SW_WAR
	.align		4
.L_19:
        /*0078*/ 	.byte	0x04, 0x36
        /*007a*/ 	.short	(.L_21 - .L_20)
.L_20:
        /*007c*/ 	.word	0x00000008
.L_21:


//--------------------- .nv.callgraph             --------------------------
	.section	.nv.callgraph,"",@"SHT_CUDA_CALLGRAPH"
	.align	4
	.sectionentsize	8
	.align		4
        /*0000*/ 	.word	0x00000000
	.align		4
        /*0004*/ 	.word	0xffffffff
	.align		4
        /*0008*/ 	.word	0x00000000
	.align		4
        /*000c*/ 	.word	0xfffffffe
	.align		4
        /*0010*/ 	.word	0x00000000
	.align		4
        /*0014*/ 	.word	0xfffffffd
	.align		4
        /*0018*/ 	.word	0x00000000
	.align		4
        /*001c*/ 	.word	0xfffffffc


//--------------------- .text._Z19count_collisions_cuP4int3Piii --------------------------
	.section	.text._Z19count_collisions_cuP4int3Piii,"ax",@progbits
	.align	128
        .global         _Z19count_collisions_cuP4int3Piii
        .type           _Z19count_collisions_cuP4int3Piii,@function
        .size           _Z19count_collisions_cuP4int3Piii,(.L_x_3 - _Z19count_collisions_cuP4int3Piii)
        .other          _Z19count_collisions_cuP4int3Piii,@"STO_CUDA_ENTRY STV_DEFAULT"
_Z19count_collisions_cuP4int3Piii:
.text._Z19count_collisions_cuP4int3Piii:
[----:B------:R-:W-:Y:S08]  /*0000*/  LDC R1, c[0x0][0x37c] ;  /* 0x0000df00ff017b82 */ /* 0x000ff00000000800 */
[----:B------:R-:W0:Y:S01]  /*0010*/  LDC R2, c[0x0][0x394] ;  /* 0x0000e500ff027b82 */ /* 0x000e220000000800 */
[----:B------:R-:W1:Y:S01]  /*0020*/  S2R R3, SR_TID.X ;  /* 0x0000000000037919 */ /* 0x000e620000002100 */
[----:B------:R-:W1:Y:S01]  /*0030*/  LDCU UR6, c[0x0][0x360] ;  /* 0x00006c00ff0677ac */ /* 0x000e620008000800 */
[----:B------:R-:W1:Y:S01]  /*0040*/  S2R R0, SR_CTAID.X ;  /* 0x0000000000007919 */ /* 0x000e620000002500 */
[----:B------:R-:W2:Y:S01]  /*0050*/  LDCU.64 UR8, c[0x0][0x358] ;  /* 0x00006b00ff0877ac */ /* 0x000ea20008000a00 */
[----:B0-----:R-:W-:-:S05]  /*0060*/  IMAD R5, R2, R2, RZ ;  /* 0x0000000202057224 */ /* 0x001fca00078e02ff */
[-C--:B------:R-:W-:Y:S02]  /*0070*/  IABS R6, R5.reuse ;  /* 0x0000000500067213 */ /* 0x080fe40000000000 */
[----:B------:R-:W-:Y:S02]  /*0080*/  IABS R14, R5 ;  /* 0x00000005000e7213 */ /* 0x000fe40000000000 */
[----:B------:R-:W0:Y:S01]  /*0090*/  I2F.RP R4, R6 ;  /* 0x0000000600047306 */ /* 0x000e220000209400 */
[----:B-1----:R-:W-:-:S04]  /*00a0*/  IMAD R7, R0, UR6, R3 ;  /* 0x0000000600077c24 */ /* 0x002fc8000f8e0203 */
[----:B------:R-:W-:-:S05]  /*00b0*/  IMAD R10, R7, R2, R7 ;  /* 0x00000002070a7224 */ /* 0x000fca00078e0207 */
[----:B------:R-:W-:Y:S01]  /*00c0*/  IABS R13, R10 ;  /* 0x0000000a000d7213 */ /* 0x000fe20000000000 */
[----:B0-----:R-:W0:Y:S01]  /*00d0*/  MUFU.RCP R4, R4 ;  /* 0x0000000400047308 */ /* 0x001e220000001000 */
[----:B------:R-:W-:Y:S01]  /*00e0*/  ISETP.GE.AND P2, PT, R10, RZ, PT ;  /* 0x000000ff0a00720c */ /* 0x000fe20003f46270 */
[----:B0-----:R-:W-:Y:S01]  /*00f0*/  VIADD R8, R4, 0xffffffe ;  /* 0x0ffffffe04087836 */ /* 0x001fe20000000000 */
[----:B------:R-:W-:-:S05]  /*0100*/  IABS R4, R2 ;  /* 0x0000000200047213 */ /* 0x000fca0000000000 */
[----:B------:R0:W1:Y:S08]  /*0110*/  F2I.FTZ.U32.TRUNC.NTZ R9, R8 ;  /* 0x0000000800097305 */ /* 0x000070000021f000 */
[----:B------:R-:W3:Y:S01]  /*0120*/  I2F.RP R12, R4 ;  /* 0x00000004000c7306 */ /* 0x000ee20000209400 */
[----:B0-----:R-:W-:Y:S02]  /*0130*/  IMAD.MOV.U32 R8, RZ, RZ, RZ ;  /* 0x000000ffff087224 */ /* 0x001fe400078e00ff */
[----:B-1----:R-:W-:-:S04]  /*0140*/  IMAD.MOV R11, RZ, RZ, -R9 ;  /* 0x000000ffff0b7224 */ /* 0x002fc800078e0a09 */
[----:B------:R-:W-:-:S04]  /*0150*/  IMAD R11, R11, R6, RZ ;  /* 0x000000060b0b7224 */ /* 0x000fc800078e02ff */
[----:B------:R-:W-:Y:S01]  /*0160*/  IMAD.HI.U32 R8, R9, R11, R8 ;  /* 0x0000000b09087227 */ /* 0x000fe200078e0008 */
[----:B------:R-:W-:Y:S01]  /*0170*/  MOV R11, R13 ;  /* 0x0000000d000b7202 */ /* 0x000fe20000000f00 */
[----:B---3--:R-:W0:Y:S02]  /*0180*/  MUFU.RCP R12, R12 ;  /* 0x0000000c000c7308 */ /* 0x008e240000001000 */
[----:B------:R-:W-:Y:S02]  /*0190*/  IMAD.MOV R9, RZ, RZ, -R14 ;  /* 0x000000ffff097224 */ /* 0x000fe400078e0a0e */
[----:B------:R-:W-:-:S04]  /*01a0*/  IMAD.HI.U32 R8, R8, R11, RZ ;  /* 0x0000000b08087227 */ /* 0x000fc800078e00ff */
[----:B------:R-:W-:-:S05]  /*01b0*/  IMAD R11, R8, R9, R11 ;  /* 0x00000009080b7224 */ /* 0x000fca00078e020b */
[----:B------:R-:W-:Y:S01]  /*01c0*/  ISETP.GT.U32.AND P0, PT, R6, R11, PT ;  /* 0x0000000b0600720c */ /* 0x000fe20003f04070 */
[----:B0-----:R-:W-:-:S04]  /*01d0*/  VIADD R8, R12, 0xffffffe ;  /* 0x0ffffffe0c087836 */ /* 0x001fc80000000000 */
[----:B------:R0:W1:Y:S08]  /*01e0*/  F2I.FTZ.U32.TRUNC.NTZ R9, R8 ;  /* 0x0000000800097305 */ /* 0x000070000021f000 */
[----:B------:R-:W-:Y:S01]  /*01f0*/  @!P0 IMAD.IADD R11, R11, 0x1, -R6 ;  /* 0x000000010b0b8824 */ /* 0x000fe200078e0a06 */
[----:B------:R-:W-:Y:S01]  /*0200*/  ISETP.NE.AND P0, PT, R5, RZ, PT ;  /* 0x000000ff0500720c */ /* 0x000fe20003f05270 */
[----:B0-----:R-:W-:-:S03]  /*0210*/  IMAD.MOV.U32 R8, RZ, RZ, RZ ;  /* 0x000000ffff087224 */ /* 0x001fc600078e00ff */
[----:B------:R-:W-:-:S13]  /*0220*/  ISETP.GT.U32.AND P1, PT, R6, R11, PT ;  /* 0x0000000b0600720c */ /* 0x000fda0003f24070 */
[----:B------:R-:W-:-:S05]  /*0230*/  @!P1 IMAD.IADD R11, R11, 0x1, -R6 ;  /* 0x000000010b0b9824 */ /* 0x000fca00078e0a06 */
[----:B------:R-:W-:Y:S01]  /*0240*/  MOV R13, R11 ;  /* 0x0000000b000d7202 */ /* 0x000fe20000000f00 */
[----:B-1----:R-:W-:-:S04]  /*0250*/  IMAD.MOV R11, RZ, RZ, -R9 ;  /* 0x000000ffff0b7224 */ /* 0x002fc800078e0a09 */
[----:B------:R-:W-:Y:S01]  /*0260*/  @!P2 IMAD.MOV R13, RZ, RZ, -R13 ;  /* 0x000000ffff0da224 */ /* 0x000fe200078e0a0d */
[----:B------:R-:W-:Y:S01]  /*0270*/  @!P0 LOP3.LUT R13, RZ, R5, RZ, 0x33, !PT ;  /* 0x00000005ff0d8212 */ /* 0x000fe200078e33ff */
[----:B------:R-:W-:-:S03]  /*0280*/  IMAD R11, R11, R4, RZ ;  /* 0x000000040b0b7224 */ /* 0x000fc600078e02ff */
[----:B------:R-:W-:Y:S01]  /*0290*/  IABS R6, R13 ;  /* 0x0000000d00067213 */ /* 0x000fe20000000000 */
[----:B------:R-:W-:-:S03]  /*02a0*/  IMAD.HI.U32 R8, R9, R11, R8 ;  /* 0x0000000b09087227 */ /* 0x000fc600078e0008 */
[----:B------:R-:W-:-:S05]  /*02b0*/  MOV R9, R6 ;  /* 0x0000000600097202 */ /* 0x000fca0000000f00 */
[----:B------:R-:W-:-:S04]  /*02c0*/  IMAD.HI.U32 R8, R8, R9, RZ ;  /* 0x0000000908087227 */ /* 0x000fc800078e00ff */
[----:B------:R-:W-:-:S04]  /*02d0*/  IMAD.MOV R6, RZ, RZ, -R8 ;  /* 0x000000ffff067224 */ /* 0x000fc800078e0a08 */
[----:B------:R-:W-:-:S05]  /*02e0*/  IMAD R9, R4, R6, R9 ;  /* 0x0000000604097224 */ /* 0x000fca00078e0209 */
[----:B------:R-:W-:-:S13]  /*02f0*/  ISETP.GT.U32.AND P2, PT, R4, R9, PT ;  /* 0x000000090400720c */ /* 0x000fda0003f44070 */
[----:B------:R-:W-:Y:S02]  /*0300*/  @!P2 IMAD.IADD R9, R9, 0x1, -R4 ;  /* 0x000000010909a824 */ /* 0x000fe400078e0a04 */
[----:B------:R-:W-:Y:S01]  /*0310*/  @!P2 VIADD R8, R8, 0x1 ;  /* 0x000000010808a836 */ /* 0x000fe20000000000 */
[----:B------:R-:W-:Y:S02]  /*0320*/  ISETP.NE.AND P2, PT, R2, RZ, PT ;  /* 0x000000ff0200720c */ /* 0x000fe40003f45270 */
[----:B------:R-:W-:Y:S02]  /*0330*/  ISETP.GE.U32.AND P0, PT, R9, R4, PT ;  /* 0x000000040900720c */ /* 0x000fe40003f06070 */
[----:B------:R-:W-:-:S04]  /*0340*/  LOP3.LUT R4, R13, R2, RZ, 0x3c, !PT ;  /* 0x000000020d047212 */ /* 0x000fc800078e3cff */
[----:B------:R-:W-:-:S07]  /*0350*/  ISETP.GE.AND P1, PT, R4, RZ, PT ;  /* 0x000000ff0400720c */ /* 0x000fce0003f26270 */
[----:B------:R-:W-:-:S05]  /*0360*/  @P0 IADD3 R8, PT, PT, R8, 0x1, RZ ;  /* 0x0000000108080810 */ /* 0x000fca0007ffe0ff */
[----:B------:R-:W-:Y:S02]  /*0370*/  IMAD.MOV.U32 R4, RZ, RZ, R8 ;  /* 0x000000ffff047224 */ /* 0x000fe400078e0008 */
[----:B------:R-:W0:Y:S02]  /*0380*/  LDC.64 R8, c[0x0][0x380] ;  /* 0x0000e000ff087b82 */ /* 0x000e240000000a00 */
[----:B------:R-:W-:Y:S01]  /*0390*/  @!P1 IMAD.MOV R4, RZ, RZ, -R4 ;  /* 0x000000ffff049224 */ /* 0x000fe200078e0a04 */
[----:B------:R-:W-:-:S05]  /*03a0*/  @!P2 LOP3.LUT R4, RZ, R2, RZ, 0x33, !PT ;  /* 0x00000002ff04a212 */ /* 0x000fca00078e33ff */
[----:B------:R-:W-:-:S04]  /*03b0*/  IMAD.MOV R11, RZ, RZ, -R4 ;  /* 0x000000ffff0b7224 */ /* 0x000fc800078e0a04 */
[----:B------:R-:W-:-:S05]  /*03c0*/  IMAD R11, R2, R11, R13 ;  /* 0x0000000b020b7224 */ /* 0x000fca00078e020d */
[CC--:B------:R-:W-:Y:S02]  /*03d0*/  VIMNMX R13, PT, PT, R4.reuse, R11.reuse, PT ;  /* 0x0000000b040d7248 */ /* 0x0c0fe40003fe0100 */
[----:B------:R-:W-:-:S03]  /*03e0*/  VIMNMX R15, PT, PT, R4, R11, !PT ;  /* 0x0000000b040f7248 */ /* 0x000fc60007fe0100 */
[----:B0-----:R-:W-:-:S04]  /*03f0*/  IMAD.WIDE R10, R13, 0xc, R8 ;  /* 0x0000000c0d0a7825 */ /* 0x001fc800078e0208 */
[----:B------:R-:W-:Y:S01]  /*0400*/  IMAD.WIDE R8, R15, 0xc, R8 ;  /* 0x0000000c0f087825 */ /* 0x000fe200078e0208 */
[----:B--2---:R-:W2:Y:S04]  /*0410*/  LDG.E R6, desc[UR8][R10.64+0x4] ;  /* 0x000004080a067981 */ /* 0x004ea8000c1e1900 */
[----:B------:R-:W2:Y:S04]  /*0420*/  LDG.E R15, desc[UR8][R8.64+0x10] ;  /* 0x00001008080f7981 */ /* 0x000ea8000c1e1900 */
[----:B------:R-:W3:Y:S04]  /*0430*/  LDG.E R4, desc[UR8][R10.64] ;  /* 0x000000080a047981 */ /* 0x000ee8000c1e1900 */
[----:B------:R-:W3:Y:S01]  /*0440*/  LDG.E R13, desc[UR8][R8.64+0xc] ;  /* 0x00000c08080d7981 */ /* 0x000ee2000c1e1900 */
[----:B--2---:R-:W-:-:S04]  /*0450*/  ISETP.NE.AND P0, PT, R6, R15, PT ;  /* 0x0000000f0600720c */ /* 0x004fc80003f05270 */
[----:B---3--:R-:W-:-:S13]  /*0460*/  ISETP.NE.OR P0, PT, R4, R13, P0 ;  /* 0x0000000d0400720c */ /* 0x008fda0000705670 */
[----:B------:R-:W2:Y:S04]  /*0470*/  @!P0 LDG.E R4, desc[UR8][R8.64+0x14] ;  /* 0x0000140808048981 */ /* 0x000ea8000c1e1900 */
[----:B------:R-:W2:Y:S01]  /*0480*/  @!P0 LDG.E R13, desc[UR8][R10.64+0x8] ;  /* 0x000008080a0d8981 */ /* 0x000ea2000c1e1900 */
[----:B------:R-:W0:Y:S01]  /*0490*/  S2UR UR5, SR_CgaCtaId ;  /* 0x00000000000579c3 */ /* 0x000e220000008800 */
[----:B------:R-:W-:Y:S01]  /*04a0*/  IADD3 R2, PT, PT, R5, R2, RZ ;  /* 0x0000000205027210 */ /* 0x000fe20007ffe0ff */
[----:B------:R-:W-:-:S03]  /*04b0*/  UMOV UR4, 0x400 ;  /* 0x0000040000047882 */ /* 0x000fc60000000000 */
[----:B------:R-:W-:-:S04]  /*04c0*/  LEA.HI R2, R2, R2, RZ, 0x1 ;  /* 0x0000000202027211 */ /* 0x000fc800078f08ff */
[----:B------:R-:W-:Y:S01]  /*04d0*/  SHF.R.S32.HI R6, RZ, 0x1, R2 ;  /* 0x00000001ff067819 */ /* 0x000fe20000011402 */
[----:B------:R-:W-:-:S03]  /*04e0*/  IMAD.U32 R2, RZ, RZ, UR6 ;  /* 0x00000006ff027e24 */ /* 0x000fc6000f8e00ff */
[----:B------:R-:W-:Y:S01]  /*04f0*/  ISETP.GE.AND P1, PT, R7, R6, PT ;  /* 0x000000060700720c */ /* 0x000fe20003f26270 */
[----:B0-----:R-:W-:-:S06]  /*0500*/  ULEA UR4, UR5, UR4, 0x18 ;  /* 0x0000000405047291 */ /* 0x001fcc000f8ec0ff */
[----:B------:R-:W-:Y:S02]  /*0510*/  LEA R5, R3, UR4, 0x2 ;  /* 0x0000000403057c11 */ /* 0x000fe4000f8e10ff */
[----:B--2---:R-:W-:Y:S01]  /*0520*/  @!P0 ISETP.NE.AND P2, PT, R13, R4, PT ;  /* 0x000000040d00820c */ /* 0x004fe20003f45270 */
[----:B------:R-:W-:-:S03]  /*0530*/  IMAD.MOV.U32 R4, RZ, RZ, RZ ;  /* 0x000000ffff047224 */ /* 0x000fc600078e00ff */
[----:B------:R-:W-:Y:S02]  /*0540*/  @!P0 SEL R4, RZ, 0x1, P2 ;  /* 0x00000001ff048807 */ /* 0x000fe40001000000 */
[----:B------:R-:W-:Y:S02]  /*0550*/  ISETP.GE.U32.AND P2, PT, R2, 0x2, PT ;  /* 0x000000020200780c */ /* 0x000fe40003f46070 */
[----:B------:R-:W-:Y:S02]  /*0560*/  SEL R4, R4, RZ, !P1 ;  /* 0x000000ff04047207 */ /* 0x000fe40004800000 */
[----:B------:R-:W-:-:S03]  /*0570*/  ISETP.NE.AND P0, PT, R3, RZ, PT ;  /* 0x000000ff0300720c */ /* 0x000fc60003f05270 */
[----:B------:R0:W-:Y:S01]  /*0580*/  STS [R5], R4 ;  /* 0x0000000405007388 */ /* 0x0001e20000000800 */
[----:B------:R-:W-:Y:S06]  /*0590*/  BAR.SYNC.DEFER_BLOCKING 0x0 ;  /* 0x0000000000007b1d */ /* 0x000fec0000010000 */
[----:B------:R-:W-:Y:S05]  /*05a0*/  @!P2 BRA `(.L_x_0) ;  /* 0x00000000002ca947 */ /* 0x000fea0003800000 */
.L_x_1:
[----:B------:R-:W-:-:S04]  /*05b0*/  SHF.R.U32.HI R8, RZ, 0x1, R2 ;  /* 0x00000001ff087819 */ /* 0x000fc80000011602 */
[----:B------:R-:W-:-:S13]  /*05c0*/  ISETP.GE.U32.AND P1, PT, R3, R8, PT ;  /* 0x000000080300720c */ /* 0x000fda0003f26070 */
[----:B0-----:R-:W-:Y:S01]  /*05d0*/  @!P1 IMAD R4, R8, 0x4, R5 ;  /* 0x0000000408049824 */ /* 0x001fe200078e0205 */
[----:B------:R-:W-:Y:S05]  /*05e0*/  @!P1 LDS R7, [R5] ;  /* 0x0000000005079984 */ /* 0x000fea0000000800 */
[----:B------:R-:W0:Y:S02]  /*05f0*/  @!P1 LDS R4, [R4] ;  /* 0x0000000004049984 */ /* 0x000e240000000800 */
[----:B0-----:R-:W-:-:S05]  /*0600*/  @!P1 IADD3 R6, PT, PT, R4, R7, RZ ;  /* 0x0000000704069210 */ /* 0x001fca0007ffe0ff */
[----:B------:R1:W-:Y:S01]  /*0610*/  @!P1 STS [R5], R6 ;  /* 0x0000000605009388 */ /* 0x0003e20000000800 */
[----:B------:R-:W-:Y:S01]  /*0620*/  BAR.SYNC.DEFER_BLOCKING 0x0 ;  /* 0x0000000000007b1d */ /* 0x000fe20000010000 */
[----:B------:R-:W-:Y:S01]  /*0630*/  ISETP.GT.U32.AND P1, PT, R2, 0x3, PT ;  /* 0x000000030200780c */ /* 0x000fe20003f24070 */
[----:B------:R-:W-:-:S12]  /*0640*/  IMAD.MOV.U32 R2, RZ, RZ, R8 ;  /* 0x000000ffff027224 */ /* 0x000fd800078e0008 */
[----:B-1----:R-:W-:Y:S05]  /*0650*/  @P1 BRA `(.L_x_1) ;  /* 0xfffffffc00d41947 */ /* 0x002fea000383ffff */
.L_x_0:
[----:B------:R-:W-:Y:S05]  /*0660*/  @P0 EXIT ;  /* 0x000000000000094d */ /* 0x000fea0003800000 */
[----:B------:R-:W1:Y:S01]  /*0670*/  S2UR UR5, SR_CgaCtaId ;  /* 0x00000000000579c3 */ /* 0x000e620000008800 */
[----:B------:R-:W-:-:S07]  /*0680*/  UMOV UR4, 0x400 ;  /* 0x0000040000047882 */ /* 0x000fce0000000000 */
[----:B------:R-:W2:Y:S01]  /*0690*/  LDC.64 R2, c[0x0][0x388] ;  /* 0x0000e200ff027b82 */ /* 0x000ea20000000a00 */
[----:B-1----:R-:W-:Y:S01]  /*06a0*/  ULEA UR4, UR5, UR4, 0x18 ;  /* 0x0000000405047291 */ /* 0x002fe2000f8ec0ff */
[----:B--2---:R-:W-:-:S08]  /*06b0*/  IMAD.WIDE.U32 R2, R0, 0x4, R2 ;  /* 0x0000000400027825 */ /* 0x004fd000078e0002 */
[----:B0-----:R-:W0:Y:S04]  /*06c0*/  LDS R5, [UR4] ;  /* 0x00000004ff057984 */ /* 0x001e280008000800 */
[----:B0-----:R-:W-:Y:S01]  /*06d0*/  STG.E desc[UR8][R2.64], R5 ;  /* 0x0000000502007986 */ /* 0x001fe2000c101908 */
[----:B------:R-:W-:Y:S05]  /*06e0*/  EXIT ;  /* 0x000000000000794d */ /* 0x000fea0003800000 */
.L_x_2:
[----:B------:R-:W-:-:S00]  /*06f0*/  BRA `(.L_x_2) ;  /* 0xfffffffc00fc7947 */ /* 0x000fc0000383ffff */
[----:B------:R-:W-:-:S00]  /*0700*/  NOP ;  /* 0x0000000000007918 */ /* 0x000fc00000000000 */
[----:B------:R-:W-:-:S00]  /*0710*/  NOP ;  /* 0x0000000000007918 */ /* 0x000fc00000000000 */
[----:B------:R-:W-:-:S00]  /*0720*/  NOP ;  /* 0x0000000000007918 */ /* 0x000fc00000000000 */
[----:B------:R-:W-:-:S00]  /*0730*/  NOP ;  /* 0x0000000000007918 */ /* 0x000fc00000000000 */
[----:B------:R-:W-:-:S00]  /*0740*/  NOP ;  /* 0x0000000000007918 */ /* 0x000fc00000000000 */
[----:B------:R-:W-:-:S00]  /*0750*/  NOP ;  /* 0x0000000000007918 */ /* 0x000fc00000000000 */
[----:B------:R-:W-:-:S00]  /*0760*/  NOP ;  /* 0x0000000000007918 */ /* 0x000fc00000000000 */
[----:B------:R-:W-:-:S00]  /*0770*/  NOP ;  /* 0x0000000000007918 */ /* 0x000fc00000000000 */
.L_x_3:


//--------------------- .nv.shared._Z19count_collisions_cuP4int3Piii --------------------------
	.section	.nv.shared._Z19count_collisions_cuP4int3Piii,"aw",@nobits
	.sectionflags	@""
	.align	16
	.zero		1024


//--------------------- .nv.shared.reserved.0     --------------------------
	.section	.nv.shared.reserved.0,"aw",@nobits
	.weak		__nv_reservedSMEM_offset_0_alias
	.size		__nv_reservedSMEM_offset_0_alias, 0, 64
	.other		__nv_reservedSMEM_offset_0_alias,@"STO_CUDA_RESERVED_SHARED STV_DEFAULT"
__nv_reservedSMEM_offset_0_alias:
	.zero		0
	.zero		64


//--------------------- .nv.constant0._Z19count_collisions_cuP4int3Piii --------------------------
	.section	.nv.constant0._Z19count_collisions_cuP4int3Piii,"a",@progbits
	.sectionflags	@""
	.align	4
.nv.constant0._Z19count_collisions_cuP4int3Piii:
	.zero		920


//--------------------- SYMBOLS --------------------------

	.type		.nv.reservedSmem.offset0,@object
	.size		.nv.reservedSmem.offset0,0x4
	.type		.nv.reservedSmem.cap,@object
	.size		.nv.reservedSmem.cap,0x4
